	.version 1.4
	.target sm_10, map_f64_to_f32
	// compiled with /usr/local/cuda4.1/cuda/open64/lib//be
	// nvopencc 4.1 built on 2012-01-12

	//-----------------------------------------------------------
	// Compiling /tmp/tmpxft_000076cf_00000000-9_direct.cpp3.i (/tmp/ccBI#.9lbT3b)
	//-----------------------------------------------------------

	//-----------------------------------------------------------
	// Options:
	//-----------------------------------------------------------
	//  Target:ptx, ISA:sm_10, Endian:little, Pointer Size:64
	//  -O3	(Optimization level)
	//  -g0	(Debug level)
	//  -m2	(Report advisories)
	//-----------------------------------------------------------

	.file	1	"<command-line>"
	.file	2	"/tmp/tmpxft_000076cf_00000000-8_direct.cudafe2.gpu"
	.file	3	"/usr/lib/gcc/x86_64-redhat-linux/4.5.1/include/stddef.h"
	.file	4	"/usr/local/cuda4.1/cuda/include/crt/device_runtime.h"
	.file	5	"/usr/local/cuda4.1/cuda/include/host_defines.h"
	.file	6	"/usr/local/cuda4.1/cuda/include/builtin_types.h"
	.file	7	"/usr/local/cuda4.1/cuda/include/device_types.h"
	.file	8	"/usr/local/cuda4.1/cuda/include/driver_types.h"
	.file	9	"/usr/local/cuda4.1/cuda/include/surface_types.h"
	.file	10	"/usr/local/cuda4.1/cuda/include/texture_types.h"
	.file	11	"/usr/local/cuda4.1/cuda/include/vector_types.h"
	.file	12	"/usr/local/cuda4.1/cuda/include/device_launch_parameters.h"
	.file	13	"/usr/local/cuda4.1/cuda/include/crt/storage_class.h"
	.file	14	"direct.cu"
	.file	15	"/usr/local/cuda4.1/cuda/include/common_functions.h"
	.file	16	"/usr/local/cuda4.1/cuda/include/math_functions.h"
	.file	17	"/usr/local/cuda4.1/cuda/include/math_constants.h"
	.file	18	"/usr/local/cuda4.1/cuda/include/device_functions.h"
	.file	19	"/usr/local/cuda4.1/cuda/include/sm_11_atomic_functions.h"
	.file	20	"/usr/local/cuda4.1/cuda/include/sm_12_atomic_functions.h"
	.file	21	"/usr/local/cuda4.1/cuda/include/sm_13_double_functions.h"
	.file	22	"/usr/local/cuda4.1/cuda/include/sm_20_atomic_functions.h"
	.file	23	"/usr/local/cuda4.1/cuda/include/sm_20_intrinsics.h"
	.file	24	"/usr/local/cuda4.1/cuda/include/surface_functions.h"
	.file	25	"/usr/local/cuda4.1/cuda/include/texture_fetch_functions.h"
	.file	26	"/usr/local/cuda4.1/cuda/include/math_functions_dbl_ptx1.h"


	.entry _Z14gravity_kernelPfPA3_ffS1_S_i (
		.param .u64 __cudaparm__Z14gravity_kernelPfPA3_ffS1_S_i_m,
		.param .u64 __cudaparm__Z14gravity_kernelPfPA3_ffS1_S_i_x,
		.param .f32 __cudaparm__Z14gravity_kernelPfPA3_ffS1_S_i_eps,
		.param .u64 __cudaparm__Z14gravity_kernelPfPA3_ffS1_S_i_a,
		.param .u64 __cudaparm__Z14gravity_kernelPfPA3_ffS1_S_i_p,
		.param .s32 __cudaparm__Z14gravity_kernelPfPA3_ffS1_S_i_n)
	{
	.reg .u16 %rh<4>;
	.reg .u32 %r<12>;
	.reg .u64 %rd<13>;
	.reg .f32 %f<37>;
	.reg .pred %p<4>;
	.loc	14	13	0
$LDWbegin__Z14gravity_kernelPfPA3_ffS1_S_i:
	.loc	14	52	0
	mov.f32 	%f1, 0f00000000;     	// 0
	mov.f32 	%f2, %f1;
	mov.f32 	%f3, 0f00000000;     	// 0
	mov.f32 	%f4, %f3;
	mov.f32 	%f5, 0f00000000;     	// 0
	mov.f32 	%f6, %f5;
	cvt.u32.u16 	%r1, %tid.x;
	mov.u16 	%rh1, %ntid.x;
	mov.u16 	%rh2, %ctaid.x;
	ld.param.s32 	%r2, [__cudaparm__Z14gravity_kernelPfPA3_ffS1_S_i_n];
	mov.u32 	%r3, 0;
	setp.le.s32 	%p1, %r2, %r3;
	@%p1 bra 	$Lt_0_7426;
	ld.param.s32 	%r2, [__cudaparm__Z14gravity_kernelPfPA3_ffS1_S_i_n];
	mov.s32 	%r4, %r2;
	mul.wide.u16 	%r5, %rh1, %rh2;
	ld.param.f32 	%f7, [__cudaparm__Z14gravity_kernelPfPA3_ffS1_S_i_eps];
	mul.f32 	%f8, %f7, %f7;
	add.u32 	%r6, %r5, %r1;
	cvt.s64.s32 	%rd1, %r6;
	ld.param.u64 	%rd2, [__cudaparm__Z14gravity_kernelPfPA3_ffS1_S_i_x];
	mov.s64 	%rd3, %rd2;
	ld.param.u64 	%rd4, [__cudaparm__Z14gravity_kernelPfPA3_ffS1_S_i_m];
	mul.wide.s32 	%rd5, %r6, 12;
	add.u64 	%rd6, %rd5, %rd2;
	ld.global.f32 	%f9, [%rd6+0];
	ld.global.f32 	%f10, [%rd6+4];
	ld.global.f32 	%f11, [%rd6+8];
	mov.s32 	%r7, 0;
	mov.f32 	%f12, 0f00000000;    	// 0
	mov.s32 	%r8, %r4;
$Lt_0_6914:
 //<loop> Loop body line 52, nesting depth: 1, estimated iterations: unknown
	.loc	14	63	0
	ld.global.f32 	%f13, [%rd3+0];
	ld.global.f32 	%f14, [%rd3+4];
	ld.global.f32 	%f15, [%rd3+8];
	sub.f32 	%f16, %f13, %f9;
	sub.f32 	%f17, %f14, %f10;
	sub.f32 	%f18, %f15, %f11;
	mad.f32 	%f19, %f16, %f16, %f8;
	mad.f32 	%f20, %f17, %f17, %f19;
	mad.f32 	%f21, %f18, %f18, %f20;
	.loc	14	66	0
	ld.global.f32 	%f22, [%rd4+0];
	.loc	14	68	0
	sqrt.approx.f32 	%f23, %f21;
	mul.f32 	%f24, %f23, %f21;
	div.full.f32 	%f25, %f22, %f24;
	mov.f32 	%f26, %f2;
	mad.f32 	%f27, %f16, %f25, %f26;
	mov.f32 	%f2, %f27;
	mov.f32 	%f28, %f4;
	mad.f32 	%f29, %f17, %f25, %f28;
	mov.f32 	%f4, %f29;
	mov.f32 	%f30, %f6;
	mad.f32 	%f31, %f18, %f25, %f30;
	mov.f32 	%f6, %f31;
	.loc	14	70	0
	div.full.f32 	%f32, %f22, %f23;
	sub.f32 	%f12, %f12, %f32;
	add.s32 	%r7, %r7, 1;
	add.u64 	%rd4, %rd4, 4;
	add.u64 	%rd3, %rd3, 12;
	.loc	14	52	0
	ld.param.s32 	%r2, [__cudaparm__Z14gravity_kernelPfPA3_ffS1_S_i_n];
	.loc	14	70	0
	setp.ne.s32 	%p2, %r2, %r7;
	@%p2 bra 	$Lt_0_6914;
	bra.uni 	$Lt_0_6402;
$Lt_0_7426:
	mul.wide.u16 	%r9, %rh1, %rh2;
	add.u32 	%r10, %r1, %r9;
	cvt.s64.s32 	%rd1, %r10;
	mul.wide.s32 	%rd5, %r10, 12;
	mov.f32 	%f12, 0f00000000;    	// 0
$Lt_0_6402:
	.loc	14	73	0
	ld.param.u64 	%rd7, [__cudaparm__Z14gravity_kernelPfPA3_ffS1_S_i_a];
	add.u64 	%rd8, %rd7, %rd5;
	mov.f32 	%f33, %f2;
	st.global.f32 	[%rd8+0], %f33;
	mov.f32 	%f34, %f4;
	st.global.f32 	[%rd8+4], %f34;
	mov.f32 	%f35, %f6;
	st.global.f32 	[%rd8+8], %f35;
	.loc	14	75	0
	ld.param.u64 	%rd9, [__cudaparm__Z14gravity_kernelPfPA3_ffS1_S_i_p];
	mul.lo.u64 	%rd10, %rd1, 4;
	add.u64 	%rd11, %rd9, %rd10;
	st.global.f32 	[%rd11+0], %f12;
	.loc	14	78	0
	exit;
$LDWend__Z14gravity_kernelPfPA3_ffS1_S_i:
	} // _Z14gravity_kernelPfPA3_ffS1_S_i



// ===== COMPILED SASS (sm_100) =====

	.target	sm_100

	.elftype	@"ET_EXEC"


//--------------------- .note.nv.tkinfo           --------------------------
	.section	.note.nv.tkinfo,"",@"SHT_NOTE"
	.sectionflags	@"SHF_NOTE_NV_TKINFO"
	.tkinfo
        /*0018*/ 	.word	0x00000002
        /*0030*/ 	.string	""
        /*0030*/ 	.string	"ptxas"
        /*0030*/ 	.string	"Cuda compilation tools, release 13.0, V13.0.88"
        /*0030*/ 	.string	"Build cuda_13.0.r13.0/compiler.36424714_0"
        /*0030*/ 	.string	"-arch sm_100 "



//--------------------- .note.nv.cuinfo           --------------------------
	.section	.note.nv.cuinfo,"",@"SHT_NOTE"
	.sectionflags	@"SHF_NOTE_NV_CUINFO"
        /*0018*/ 	.short	0x0002
        /*001a*/ 	.short	0x000a
        /*001c*/ 	.short	0x0082
	.zero		2


//--------------------- .nv.info                  --------------------------
	.section	.nv.info,"",@"SHT_CUDA_INFO"
	.align	4


	//----- nvinfo : EIATTR_REGCOUNT
	.align		4
        /*0000*/ 	.byte	0x04, 0x2f
        /*0002*/ 	.short	(.L_1 - .L_0)
	.align		4
.L_0:
        /*0004*/ 	.word	index@(_Z14gravity_kernelPfPA3_ffS1_S_i)
        /*0008*/ 	.word	0x00000028


	//----- nvinfo : EIATTR_FRAME_SIZE
	.align		4
.L_1:
        /*000c*/ 	.byte	0x04, 0x11
        /*000e*/ 	.short	(.L_3 - .L_2)
	.align		4
.L_2:
        /*0010*/ 	.word	index@(_Z14gravity_kernelPfPA3_ffS1_S_i)
        /*0014*/ 	.word	0x00000000


	//----- nvinfo : EIATTR_MIN_STACK_SIZE
	.align		4
.L_3:
        /*0018*/ 	.byte	0x04, 0x12
        /*001a*/ 	.short	(.L_5 - .L_4)
	.align		4
.L_4:
        /*001c*/ 	.word	index@(_Z14gravity_kernelPfPA3_ffS1_S_i)
        /*0020*/ 	.word	0x00000000
.L_5:


//--------------------- .nv.compat                --------------------------
	.section	.nv.compat,"",@"SHT_CUDA_COMPAT_INFO"
	.align	4
        /*0000*/ 	.byte	0x02, 0x09, 0x00, 0x00, 0x02, 0x02, 0x01, 0x00, 0x02, 0x05, 0x05, 0x00, 0x03, 0x07, 0x01, 0x01
        /*0010*/ 	.byte	0x02, 0x03, 0x00, 0x00, 0x02, 0x06, 0x01, 0x00, 0x04, 0x0b, 0x08, 0x00, 0x01, 0x00, 0x00, 0x00
        /*0020*/ 	.byte	0x00, 0x00, 0x00, 0x00


//--------------------- .nv.info._Z14gravity_kernelPfPA3_ffS1_S_i --------------------------
	.section	.nv.info._Z14gravity_kernelPfPA3_ffS1_S_i,"",@"SHT_CUDA_INFO"
	.sectionflags	@""
	.align	4


	//----- nvinfo : EIATTR_CUDA_API_VERSION
	.align		4
        /*0000*/ 	.byte	0x04, 0x37
        /*0002*/ 	.short	(.L_7 - .L_6)
.L_6:
        /*0004*/ 	.word	0x00000082


	//----- nvinfo : EIATTR_KPARAM_INFO
	.align		4
.L_7:
        /*0008*/ 	.byte	0x04, 0x17
        /*000a*/ 	.short	(.L_9 - .L_8)
.L_8:
        /*000c*/ 	.word	0x00000000
        /*0010*/ 	.short	0x0005
        /*0012*/ 	.short	0x0028
        /*0014*/ 	.byte	0x00, 0xf0, 0x11, 0x00


	//----- nvinfo : EIATTR_KPARAM_INFO
	.align		4
.L_9:
        /*0018*/ 	.byte	0x04, 0x17
        /*001a*/ 	.short	(.L_11 - .L_10)
.L_10:
        /*001c*/ 	.word	0x00000000
        /*0020*/ 	.short	0x0004
        /*0022*/ 	.short	0x0020
        /*0024*/ 	.byte	0x00, 0xf0, 0x21, 0x00


	//----- nvinfo : EIATTR_KPARAM_INFO
	.align		4
.L_11:
        /*0028*/ 	.byte	0x04, 0x17
        /*002a*/ 	.short	(.L_13 - .L_12)
.L_12:
        /*002c*/ 	.word	0x00000000
        /*0030*/ 	.short	0x0003
        /*0032*/ 	.short	0x0018
        /*0034*/ 	.byte	0x00, 0xf0, 0x21, 0x00


	//----- nvinfo : EIATTR_KPARAM_INFO
	.align		4
.L_13:
        /*0038*/ 	.byte	0x04, 0x17
        /*003a*/ 	.short	(.L_15 - .L_14)
.L_14:
        /*003c*/ 	.word	0x00000000
        /*0040*/ 	.short	0x0002
        /*0042*/ 	.short	0x0010
        /*0044*/ 	.byte	0x00, 0xf0, 0x11, 0x00


	//----- nvinfo : EIATTR_KPARAM_INFO
	.align		4
.L_15:
        /*0048*/ 	.byte	0x04, 0x17
        /*004a*/ 	.short	(.L_17 - .L_16)
.L_16:
        /*004c*/ 	.word	0x00000000
        /*0050*/ 	.short	0x0001
        /*0052*/ 	.short	0x0008
        /*0054*/ 	.byte	0x00, 0xf0, 0x21, 0x00


	//----- nvinfo : EIATTR_KPARAM_INFO
	.align		4
.L_17:
        /*0058*/ 	.byte	0x04, 0x17
        /*005a*/ 	.short	(.L_19 - .L_18)
.L_18:
        /*005c*/ 	.word	0x00000000
        /*0060*/ 	.short	0x0000
        /*0062*/ 	.short	0x0000
        /*0064*/ 	.byte	0x00, 0xf0, 0x21, 0x00


	//----- nvinfo : EIATTR_SPARSE_MMA_MASK
	.align		4
.L_19:
        /*0068*/ 	.byte	0x03, 0x50
        /*006a*/ 	.short	0x0000


	//----- nvinfo : EIATTR_MAXREG_COUNT
	.align		4
        /*006c*/ 	.byte	0x03, 0x1b
        /*006e*/ 	.short	0x00ff


	//----- nvinfo : EIATTR_MERCURY_ISA_VERSION
	.align		4
        /*0070*/ 	.byte	0x03, 0x5f
        /*0072*/ 	.short	0x0101


	//----- nvinfo : EIATTR_VRC_CTA_INIT_COUNT
	.align		4
        /*0074*/ 	.byte	0x02, 0x4a
	.zero		1
	.zero		1


	//----- nvinfo : EIATTR_EXIT_INSTR_OFFSETS
	.align		4
        /*0078*/ 	.byte	0x04, 0x1c
        /*007a*/ 	.short	(.L_21 - .L_20)


	//   ....[0]....
.L_20:
        /*007c*/ 	.word	0x000010b0


	//----- nvinfo : EIATTR_CBANK_PARAM_SIZE
	.align		4
.L_21:
        /*0080*/ 	.byte	0x03, 0x19
        /*0082*/ 	.short	0x002c


	//----- nvinfo : EIATTR_PARAM_CBANK
	.align		4
        /*0084*/ 	.byte	0x04, 0x0a
        /*0086*/ 	.short	(.L_23 - .L_22)
	.align		4
.L_22:
        /*0088*/ 	.word	index@(.nv.constant0._Z14gravity_kernelPfPA3_ffS1_S_i)
        /*008c*/ 	.short	0x0380
        /*008e*/ 	.short	0x002c


	//----- nvinfo : EIATTR_SW_WAR
	.align		4
.L_23:
        /*0090*/ 	.byte	0x04, 0x36
        /*0092*/ 	.short	(.L_25 - .L_24)
.L_24:
        /*0094*/ 	.word	0x00000008
.L_25:


//--------------------- .nv.callgraph             --------------------------
	.section	.nv.callgraph,"",@"SHT_CUDA_CALLGRAPH"
	.align	4
	.sectionentsize	8
	.align		4
        /*0000*/ 	.word	0x00000000
	.align		4
        /*0004*/ 	.word	0xffffffff
	.align		4
        /*0008*/ 	.word	0x00000000
	.align		4
        /*000c*/ 	.word	0xfffffffe
	.align		4
        /*0010*/ 	.word	0x00000000
	.align		4
        /*0014*/ 	.word	0xfffffffd
	.align		4
        /*0018*/ 	.word	0x00000000
	.align		4
        /*001c*/ 	.word	0xfffffffc


//--------------------- .text._Z14gravity_kernelPfPA3_ffS1_S_i --------------------------
	.section	.text._Z14gravity_kernelPfPA3_ffS1_S_i,"ax",@progbits
	.align	128
.text._Z14gravity_kernelPfPA3_ffS1_S_i:
        .type           _Z14gravity_kernelPfPA3_ffS1_S_i,@function
        .size           _Z14gravity_kernelPfPA3_ffS1_S_i,(.L_x_7 - _Z14gravity_kernelPfPA3_ffS1_S_i)
        .other          _Z14gravity_kernelPfPA3_ffS1_S_i,@"STO_CUDA_ENTRY STV_DEFAULT"
_Z14gravity_kernelPfPA3_ffS1_S_i:
[----:B------:R-:W-:Y:S01]  /*0000*/  LDC R1, c[0x0][0x37c] ;  /* 0x0000df00ff017b82 */ /* 0x000fe20000000800 */
[----:B------:R-:W0:Y:S01]  /*0010*/  S2R R0, SR_TID.X ;  /* 0x0000000000007919 */ /* 0x000e220000002100 */
[----:B------:R-:W1:Y:S01]  /*0020*/  LDCU UR8, c[0x0][0x3a8] ;  /* 0x00007500ff0877ac */ /* 0x000e620008000800 */
[----:B------:R-:W-:Y:S01]  /*0030*/  HFMA2 R35, -RZ, RZ, 0, 0 ;  /* 0x00000000ff237431 */ /* 0x000fe200000001ff */
[----:B------:R-:W-:Y:S01]  /*0040*/  MOV R29, RZ ;  /* 0x000000ff001d7202 */ /* 0x000fe20000000f00 */
[----:B------:R-:W2:Y:S01]  /*0050*/  S2R R3, SR_CTAID.X ;  /* 0x0000000000037919 */ /* 0x000ea20000002500 */
[----:B------:R-:W-:Y:S01]  /*0060*/  HFMA2 R24, -RZ, RZ, 0, 0 ;  /* 0x00000000ff187431 */ /* 0x000fe200000001ff */
[----:B------:R-:W3:Y:S01]  /*0070*/  LDCU.64 UR6, c[0x0][0x358] ;  /* 0x00006b00ff0677ac */ /* 0x000ee20008000a00 */
[----:B------:R-:W4:Y:S01]  /*0080*/  LDCU UR4, c[0x0][0x360] ;  /* 0x00006c00ff0477ac */ /* 0x000f220008000800 */
[----:B-1----:R-:W-:Y:S01]  /*0090*/  UISETP.GT.AND UP0, UPT, UR8, URZ, UPT ;  /* 0x000000ff0800728c */ /* 0x002fe2000bf04270 */
[----:B0-----:R-:W-:-:S08]  /*00a0*/  LOP3.LUT R0, R0, 0xffff, RZ, 0xc0, !PT ;  /* 0x0000ffff00007812 */ /* 0x001fd000078ec0ff */
[----:B---34-:R-:W-:Y:S05]  /*00b0*/  BRA.U !UP0, `(.L_x_0) ;  /* 0x0000000d08b87547 */ /* 0x018fea000b800000 */
[----:B------:R-:W0:Y:S01]  /*00c0*/  LDCU.64 UR10, c[0x0][0x388] ;  /* 0x00007100ff0a77ac */ /* 0x000e220008000a00 */
[----:B--2---:R-:W-:Y:S01]  /*00d0*/  LOP3.LUT R3, R3, 0xffff, RZ, 0xc0, !PT ;  /* 0x0000ffff03037812 */ /* 0x004fe200078ec0ff */
[----:B------:R-:W1:Y:S01]  /*00e0*/  LDC R11, c[0x0][0x390] ;  /* 0x0000e400ff0b7b82 */ /* 0x000e620000000800 */
[----:B------:R-:W-:-:S06]  /*00f0*/  ULOP3.LUT UR4, UR4, 0xffff, URZ, 0xc0, !UPT ;  /* 0x0000ffff04047892 */ /* 0x000fcc000f8ec0ff */
[----:B------:R-:W-:-:S04]  /*0100*/  IMAD R4, R3, UR4, R0 ;  /* 0x0000000403047c24 */ /* 0x000fc8000f8e0200 */
[----:B------:R-:W-:-:S03]  /*0110*/  IMAD.WIDE R22, R4, 0xc, RZ ;  /* 0x0000000c04167825 */ /* 0x000fc600078e02ff */
[----:B0-----:R-:W-:-:S04]  /*0120*/  IADD3 R14, P0, PT, R22, UR10, RZ ;  /* 0x0000000a160e7c10 */ /* 0x001fc8000ff1e0ff */
[----:B------:R-:W-:-:S05]  /*0130*/  IADD3.X R15, PT, PT, R23, UR11, RZ, P0, !PT ;  /* 0x0000000b170f7c10 */ /* 0x000fca00087fe4ff */
[----:B------:R0:W5:Y:S04]  /*0140*/  LDG.E R8, desc[UR6][R14.64] ;  /* 0x000000060e087981 */ /* 0x000168000c1e1900 */
[----:B------:R0:W5:Y:S04]  /*0150*/  LDG.E R9, desc[UR6][R14.64+0x4] ;  /* 0x000004060e097981 */ /* 0x000168000c1e1900 */
[----:B------:R0:W5:Y:S01]  /*0160*/  LDG.E R10, desc[UR6][R14.64+0x8] ;  /* 0x000008060e0a7981 */ /* 0x000162000c1e1900 */
[----:B------:R-:W2:Y:S01]  /*0170*/  LDC R7, c[0x0][0x384] ;  /* 0x0000e100ff077b82 */ /* 0x000ea20000000800 */
[----:B------:R-:W3:Y:S01]  /*0180*/  LDCU UR9, c[0x0][0x380] ;  /* 0x00007000ff0977ac */ /* 0x000ee20008000800 */
[----:B------:R-:W-:Y:S01]  /*0190*/  MOV R12, RZ ;  /* 0x000000ff000c7202 */ /* 0x000fe20000000f00 */
[----:B-1----:R-:W-:Y:S01]  /*01a0*/  FMUL.FTZ R11, R11, R11 ;  /* 0x0000000b0b0b7220 */ /* 0x002fe20000410000 */
[----:B------:R-:W-:Y:S01]  /*01b0*/  SHF.R.S32.HI R5, RZ, 0x1f, R4 ;  /* 0x0000001fff057819 */ /* 0x000fe20000011404 */
[----:B------:R-:W1:Y:S01]  /*01c0*/  LDCU.64 UR4, c[0x0][0x388] ;  /* 0x00007100ff0477ac */ /* 0x000e620008000a00 */
[----:B------:R-:W-:Y:S01]  /*01d0*/  UISETP.GT.AND UP0, UPT, UR8, URZ, UPT ;  /* 0x000000ff0800728c */ /* 0x000fe2000bf04270 */
[----:B---3--:R-:W-:-:S02]  /*01e0*/  MOV R6, UR9 ;  /* 0x0000000900067c02 */ /* 0x008fc40008000f00 */
[----:B-1----:R-:W-:Y:S02]  /*01f0*/  MOV R3, UR5 ;  /* 0x0000000500037c02 */ /* 0x002fe40008000f00 */
[----:B------:R-:W-:Y:S01]  /*0200*/  MOV R2, UR4 ;  /* 0x0000000400027c02 */ /* 0x000fe20008000f00 */
[----:B------:R-:W-:-:S03]  /*0210*/  UMOV UR4, URZ ;  /* 0x000000ff00047c82 */ /* 0x000fc60008000000 */
[----:B0-----:R-:W-:Y:S05]  /*0220*/  BRA.U !UP0, `(.L_x_1) ;  /* 0x0000000908d47547 */ /* 0x001fea000b800000 */
[----:B------:R-:W-:Y:S02]  /*0230*/  UIADD3 UR5, UPT, UPT, -UR4, UR8, URZ ;  /* 0x0000000804057290 */ /* 0x000fe4000fffe1ff */
[----:B------:R-:W-:Y:S02]  /*0240*/  UPLOP3.LUT UP0, UPT, UPT, UPT, UPT, 0x80, 0x8 ;  /* 0x000000000008789c */ /* 0x000fe40003f0f070 */
[----:B------:R-:W-:-:S09]  /*0250*/  UISETP.GT.AND UP1, UPT, UR5, 0x3, UPT ;  /* 0x000000030500788c */ /* 0x000fd2000bf24270 */
[----:B------:R-:W-:Y:S05]  /*0260*/  BRA.U !UP1, `(.L_x_2) ;  /* 0x0000000509c47547 */ /* 0x000fea000b800000 */
[----:B------:R-:W-:Y:S02]  /*0270*/  UIADD3 UR5, UPT, UPT, UR8, -0x3, URZ ;  /* 0xfffffffd08057890 */ /* 0x000fe4000fffe0ff */
[----:B------:R-:W-:-:S11]  /*0280*/  UPLOP3.LUT UP0, UPT, UPT, UPT, UPT, 0x40, 0x4 ;  /* 0x000000000004789c */ /* 0x000fd60003f0e870 */
.L_x_3:
[----:B------:R-:W3:Y:S04]  /*0290*/  LDG.E R15, desc[UR6][R2.64] ;  /* 0x00000006020f7981 */ /* 0x000ee8000c1e1900 */
[----:B------:R-:W4:Y:S04]  /*02a0*/  LDG.E R18, desc[UR6][R2.64+0x4] ;  /* 0x0000040602127981 */ /* 0x000f28000c1e1900 */
[----:B------:R-:W4:Y:S04]  /*02b0*/  LDG.E R25, desc[UR6][R2.64+0x8] ;  /* 0x0000080602197981 */ /* 0x000f28000c1e1900 */
[----:B--2---:R-:W2:Y:S04]  /*02c0*/  LDG.E R0, desc[UR6][R6.64] ;  /* 0x0000000606007981 */ /* 0x004ea8000c1e1900 */
[----:B------:R-:W2:Y:S04]  /*02d0*/  LDG.E R19, desc[UR6][R2.64+0xc] ;  /* 0x00000c0602137981 */ /* 0x000ea8000c1e1900 */
[----:B------:R-:W2:Y:S04]  /*02e0*/  LDG.E R30, desc[UR6][R2.64+0x10] ;  /* 0x00001006021e7981 */ /* 0x000ea8000c1e1900 */
[----:B------:R-:W2:Y:S04]  /*02f0*/  LDG.E R17, desc[UR6][R2.64+0x14] ;  /* 0x0000140602117981 */ /* 0x000ea8000c1e1900 */
[----:B------:R-:W2:Y:S04]  /*0300*/  LDG.E R13, desc[UR6][R6.64+0x4] ;  /* 0x00000406060d7981 */ /* 0x000ea8000c1e1900 */
[----:B------:R-:W2:Y:S04]  /*0310*/  LDG.E R31, desc[UR6][R2.64+0x18] ;  /* 0x00001806021f7981 */ /* 0x000ea8000c1e1900 */
[----:B------:R-:W2:Y:S04]  /*0320*/  LDG.E R32, desc[UR6][R2.64+0x1c] ;  /* 0x00001c0602207981 */ /* 0x000ea8000c1e1900 */
[----:B------:R-:W2:Y:S04]  /*0330*/  LDG.E R33, desc[UR6][R2.64+0x20] ;  /* 0x0000200602217981 */ /* 0x000ea8000c1e1900 */
[----:B------:R-:W2:Y:S01]  /*0340*/  LDG.E R16, desc[UR6][R6.64+0x8] ;  /* 0x0000080606107981 */ /* 0x000ea2000c1e1900 */
[----:B---3-5:R-:W-:Y:S01]  /*0350*/  FADD.FTZ R20, -R8, R15 ;  /* 0x0000000f08147221 */ /* 0x028fe20000010100 */
[----:B----4-:R-:W-:-:S03]  /*0360*/  FADD.FTZ R18, -R9, R18 ;  /* 0x0000001209127221 */ /* 0x010fc60000010100 */
[----:B------:R-:W-:Y:S01]  /*0370*/  FFMA.FTZ R15, R20, R20, R11 ;  /* 0x00000014140f7223 */ /* 0x000fe2000001000b */
[----:B------:R-:W-:-:S03]  /*0380*/  FADD.FTZ R25, -R10, R25 ;  /* 0x000000190a197221 */ /* 0x000fc60000010100 */
[----:B------:R-:W-:-:S04]  /*0390*/  FFMA.FTZ R14, R18, R18, R15 ;  /* 0x00000012120e7223 */ /* 0x000fc8000001000f */
[----:B------:R-:W-:-:S04]  /*03a0*/  FFMA.FTZ R21, R25, R25, R14 ;  /* 0x0000001919157223 */ /* 0x000fc8000001000e */
[----:B------:R-:W0:Y:S02]  /*03b0*/  MUFU.SQRT R14, R21 ;  /* 0x00000015000e7308 */ /* 0x000e240000002000 */
[----:B0-----:R-:W-:Y:S01]  /*03c0*/  FMUL.FTZ R27, R21, R14 ;  /* 0x0000000e151b7220 */ /* 0x001fe20000410000 */
[----:B--2---:R-:W-:Y:S01]  /*03d0*/  FMUL.FTZ R15, R0, 0.25 ;  /* 0x3e800000000f7820 */ /* 0x004fe20000410000 */
[----:B------:R-:W-:Y:S01]  /*03e0*/  FADD.FTZ R28, -R8, R19 ;  /* 0x00000013081c7221 */ /* 0x000fe20000010100 */
[----:B------:R-:W-:Y:S01]  /*03f0*/  FADD.FTZ R30, -R9, R30 ;  /* 0x0000001e091e7221 */ /* 0x000fe20000010100 */
[----:B------:R-:W2:Y:S01]  /*0400*/  LDG.E R21, desc[UR6][R2.64+0x2c] ;  /* 0x00002c0602157981 */ /* 0x000ea2000c1e1900 */
[----:B------:R-:W-:-:S13]  /*0410*/  FSETP.GT.FTZ.AND P0, PT, |R27|, 8.50705917302346158658e+37, PT ;  /* 0x7e8000001b00780b */ /* 0x000fda0003f14200 */
[----:B------:R-:W-:-:S04]  /*0420*/  @P0 FMUL.FTZ R27, R27, 0.25 ;  /* 0x3e8000001b1b0820 */ /* 0x000fc80000410000 */
[----:B------:R0:W1:Y:S01]  /*0430*/  MUFU.RCP R26, R27 ;  /* 0x0000001b001a7308 */ /* 0x0000620000001000 */
[----:B------:R-:W-:Y:S01]  /*0440*/  FSEL R37, R15, R0, P0 ;  /* 0x000000000f257208 */ /* 0x000fe20000000000 */
[----:B------:R-:W-:Y:S01]  /*0450*/  FFMA.FTZ R19, R28, R28, R11 ;  /* 0x0000001c1c137223 */ /* 0x000fe2000001000b */
[----:B0-----:R-:W3:Y:S03]  /*0460*/  LDG.E R27, desc[UR6][R6.64+0xc] ;  /* 0x00000c06061b7981 */ /* 0x001ee6000c1e1900 */
[----:B-1----:R-:W-:-:S04]  /*0470*/  FMUL.FTZ R26, R26, R37 ;  /* 0x000000251a1a7220 */ /* 0x002fc80000410000 */
[----:B------:R-:W-:Y:S01]  /*0480*/  FFMA.FTZ R35, R20, R26, R35 ;  /* 0x0000001a14237223 */ /* 0x000fe20000010023 */
[----:B------:R-:W-:Y:S02]  /*0490*/  FFMA.FTZ R20, R30, R30, R19 ;  /* 0x0000001e1e147223 */ /* 0x000fe40000010013 */
[----:B------:R-:W4:Y:S01]  /*04a0*/  LDG.E R19, desc[UR6][R2.64+0x24] ;  /* 0x0000240602137981 */ /* 0x000f22000c1e1900 */
[----:B------:R-:W-:-:S03]  /*04b0*/  FFMA.FTZ R29, R18, R26, R29 ;  /* 0x0000001a121d7223 */ /* 0x000fc6000001001d */
[----:B------:R0:W3:Y:S01]  /*04c0*/  LDG.E R18, desc[UR6][R2.64+0x28] ;  /* 0x0000280602127981 */ /* 0x0000e2000c1e1900 */
[----:B------:R-:W-:-:S04]  /*04d0*/  FADD.FTZ R17, -R10, R17 ;  /* 0x000000110a117221 */ /* 0x000fc80000010100 */
[----:B------:R-:W-:-:S04]  /*04e0*/  FFMA.FTZ R37, R17, R17, R20 ;  /* 0x0000001111257223 */ /* 0x000fc80000010014 */
[----:B------:R-:W1:Y:S02]  /*04f0*/  MUFU.SQRT R20, R37 ;  /* 0x0000002500147308 */ /* 0x000e640000002000 */
[----:B-1----:R-:W-:-:S05]  /*0500*/  FMUL.FTZ R34, R37, R20 ;  /* 0x0000001425227220 */ /* 0x002fca0000410000 */
[----:B------:R-:W-:Y:S01]  /*0510*/  FSETP.GT.FTZ.AND P0, PT, |R34|, 8.50705917302346158658e+37, PT ;  /* 0x7e8000002200780b */ /* 0x000fe20003f14200 */
[----:B------:R-:W-:-:S12]  /*0520*/  FFMA.FTZ R24, R25, R26, R24 ;  /* 0x0000001a19187223 */ /* 0x000fd80000010018 */
[----:B------:R-:W-:-:S06]  /*0530*/  @P0 FMUL.FTZ R34, R34, 0.25 ;  /* 0x3e80000022220820 */ /* 0x000fcc0000410000 */
[----:B------:R-:W1:Y:S01]  /*0540*/  MUFU.RCP R34, R34 ;  /* 0x0000002200227308 */ /* 0x000e620000001000 */
[----:B------:R-:W-:-:S05]  /*0550*/  FMUL.FTZ R26, R13, 0.25 ;  /* 0x3e8000000d1a7820 */ /* 0x000fca0000410000 */
[----:B------:R-:W-:Y:S01]  /*0560*/  FSEL R25, R26, R13, P0 ;  /* 0x0000000d1a197208 */ /* 0x000fe20000000000 */
[----:B------:R-:W-:Y:S01]  /*0570*/  FADD.FTZ R31, -R8, R31 ;  /* 0x0000001f081f7221 */ /* 0x000fe20000010100 */
[----:B------:R-:W-:-:S03]  /*0580*/  FADD.FTZ R32, -R9, R32 ;  /* 0x0000002009207221 */ /* 0x000fc60000010100 */
[----:B-1----:R-:W-:-:S04]  /*0590*/  FMUL.FTZ R25, R34, R25 ;  /* 0x0000001922197220 */ /* 0x002fc80000410000 */
[----:B------:R-:W-:Y:S01]  /*05a0*/  FFMA.FTZ R28, R28, R25, R35 ;  /* 0x000000191c1c7223 */ /* 0x000fe20000010023 */
[----:B------:R-:W-:Y:S01]  /*05b0*/  FFMA.FTZ R35, R31, R31, R11 ;  /* 0x0000001f1f237223 */ /* 0x000fe2000001000b */
[----:B------:R-:W-:-:S03]  /*05c0*/  FADD.FTZ R33, -R10, R33 ;  /* 0x000000210a217221 */ /* 0x000fc60000010100 */
[----:B------:R-:W-:Y:S01]  /*05d0*/  FFMA.FTZ R34, R32, R32, R35 ;  /* 0x0000002020227223 */ /* 0x000fe20000010023 */
[----:B------:R-:W-:-:S03]  /*05e0*/  FFMA.FTZ R35, R30, R25, R29 ;  /* 0x000000191e237223 */ /* 0x000fc6000001001d */
[----:B------:R-:W-:-:S04]  /*05f0*/  FFMA.FTZ R36, R33, R33, R34 ;  /* 0x0000002121247223 */ /* 0x000fc80000010022 */
[----:B------:R-:W1:Y:S02]  /*0600*/  MUFU.SQRT R29, R36 ;  /* 0x00000024001d7308 */ /* 0x000e640000002000 */
[----:B-1----:R-:W-:-:S05]  /*0610*/  FMUL.FTZ R34, R36, R29 ;  /* 0x0000001d24227220 */ /* 0x002fca0000410000 */
[----:B------:R-:W-:Y:S01]  /*0620*/  FSETP.GT.FTZ.AND P1, PT, |R34|, 8.50705917302346158658e+37, PT ;  /* 0x7e8000002200780b */ /* 0x000fe20003f34200 */
[----:B------:R-:W-:-:S12]  /*0630*/  FFMA.FTZ R24, R17, R25, R24 ;  /* 0x0000001911187223 */ /* 0x000fd80000010018 */
[----:B------:R-:W-:-:S06]  /*0640*/  @P1 FMUL.FTZ R34, R34, 0.25 ;  /* 0x3e80000022221820 */ /* 0x000fcc0000410000 */
[----:B------:R-:W-:Y:S01]  /*0650*/  MUFU.RCP R34, R34 ;  /* 0x0000002200227308 */ /* 0x000fe20000001000 */
[----:B------:R-:W-:Y:S01]  /*0660*/  FMUL.FTZ R17, R16, 0.25 ;  /* 0x3e80000010117820 */ /* 0x000fe20000410000 */
[----:B------:R-:W-:-:S04]  /*0670*/  FSETP.GT.FTZ.AND P0, PT, |R14|, 8.50705917302346158658e+37, PT ;  /* 0x7e8000000e00780b */ /* 0x000fc80003f14200 */
[----:B------:R-:W-:-:S09]  /*0680*/  FSEL R25, R17, R16, P1 ;  /* 0x0000001011197208 */ /* 0x000fd20000800000 */
[----:B------:R-:W-:-:S04]  /*0690*/  @P0 FMUL.FTZ R14, R14, 0.25 ;  /* 0x3e8000000e0e0820 */ /* 0x000fc80000410000 */
[----:B------:R-:W1:Y:S01]  /*06a0*/  MUFU.RCP R37, R14 ;  /* 0x0000000e00257308 */ /* 0x000e620000001000 */
[----:B------:R-:W-:Y:S02]  /*06b0*/  FSEL R0, R15, R0, P0 ;  /* 0x000000000f007208 */ /* 0x000fe40000000000 */
[----:B------:R-:W-:Y:S02]  /*06c0*/  FSETP.GT.FTZ.AND P3, PT, |R20|, 8.50705917302346158658e+37, PT ;  /* 0x7e8000001400780b */ /* 0x000fe40003f74200 */
[----:B------:R-:W-:Y:S01]  /*06d0*/  FSETP.GT.FTZ.AND P2, PT, |R29|, 8.50705917302346158658e+37, PT ;  /* 0x7e8000001d00780b */ /* 0x000fe20003f54200 */
[----:B-1----:R-:W-:-:S10]  /*06e0*/  FFMA.FTZ R12, R37, -R0, R12 ;  /* 0x80000000250c7223 */ /* 0x002fd4000001000c */
[----:B------:R-:W-:Y:S02]  /*06f0*/  @P3 FMUL.FTZ R20, R20, 0.25 ;  /* 0x3e80000014143820 */ /* 0x000fe40000410000 */
[----:B------:R-:W-:Y:S02]  /*0700*/  @P2 FMUL.FTZ R29, R29, 0.25 ;  /* 0x3e8000001d1d2820 */ /* 0x000fe40000410000 */
[----:B------:R-:W1:Y:S01]  /*0710*/  MUFU.RCP R15, R20 ;  /* 0x00000014000f7308 */ /* 0x000e620000001000 */
[----:B------:R-:W-:Y:S01]  /*0720*/  FSEL R26, R26, R13, P3 ;  /* 0x0000000d1a1a7208 */ /* 0x000fe20001800000 */
[----:B------:R-:W-:-:S06]  /*0730*/  UIADD3 UR4, UPT, UPT, UR4, 0x4, URZ ;  /* 0x0000000404047890 */ /* 0x000fcc000fffe0ff */
[----:B------:R-:W-:Y:S01]  /*0740*/  MUFU.RCP R29, R29 ;  /* 0x0000001d001d7308 */ /* 0x000fe20000001000 */
[----:B------:R-:W-:Y:S01]  /*0750*/  UISETP.GE.AND UP1, UPT, UR4, UR5, UPT ;  /* 0x000000050400728c */ /* 0x000fe2000bf26270 */
[----:B------:R-:W-:Y:S01]  /*0760*/  FSEL R16, R17, R16, P2 ;  /* 0x0000001011107208 */ /* 0x000fe20001000000 */
[----:B-1----:R-:W-:Y:S01]  /*0770*/  FFMA.FTZ R12, R15, -R26, R12 ;  /* 0x8000001a0f0c7223 */ /* 0x002fe2000001000c */
[----:B0-----:R-:W-:Y:S01]  /*0780*/  IADD3 R2, P3, PT, R2, 0x30, RZ ;  /* 0x0000003002027810 */ /* 0x001fe20007f7e0ff */
[----:B--2---:R-:W-:Y:S01]  /*0790*/  FADD.FTZ R21, -R10, R21 ;  /* 0x000000150a157221 */ /* 0x004fe20000010100 */
[----:B----4-:R-:W-:Y:S01]  /*07a0*/  FADD.FTZ R30, -R8, R19 ;  /* 0x00000013081e7221 */ /* 0x010fe20000010100 */
[----:B------:R-:W-:Y:S01]  /*07b0*/  FMUL.FTZ R19, R34, R25 ;  /* 0x0000001922137220 */ /* 0x000fe20000410000 */
[----:B---3--:R-:W-:Y:S02]  /*07c0*/  FADD.FTZ R18, -R9, R18 ;  /* 0x0000001209127221 */ /* 0x008fe40000010100 */
[----:B------:R-:W-:-:S04]  /*07d0*/  FFMA.FTZ R25, R30, R30, R11 ;  /* 0x0000001e1e197223 */ /* 0x000fc8000001000b */
[----:B------:R-:W-:-:S04]  /*07e0*/  FFMA.FTZ R34, R18, R18, R25 ;  /* 0x0000001212227223 */ /* 0x000fc80000010019 */
[----:B------:R-:W-:-:S04]  /*07f0*/  FFMA.FTZ R34, R21, R21, R34 ;  /* 0x0000001515227223 */ /* 0x000fc80000010022 */
[----:B------:R-:W0:Y:S02]  /*0800*/  MUFU.SQRT R25, R34 ;  /* 0x0000002200197308 */ /* 0x000e240000002000 */
[----:B0-----:R-:W-:Y:S01]  /*0810*/  FMUL.FTZ R0, R34, R25 ;  /* 0x0000001922007220 */ /* 0x001fe20000410000 */
[----:B------:R-:W-:-:S04]  /*0820*/  FSETP.GT.FTZ.AND P0, PT, |R25|, 8.50705917302346158658e+37, PT ;  /* 0x7e8000001900780b */ /* 0x000fc80003f14200 */
[----:B------:R-:W-:-:S09]  /*0830*/  FSETP.GT.FTZ.AND P1, PT, |R0|, 8.50705917302346158658e+37, PT ;  /* 0x7e8000000000780b */ /* 0x000fd20003f34200 */
[----:B------:R-:W-:-:S04]  /*0840*/  @P0 FMUL.FTZ R25, R25, 0.25 ;  /* 0x3e80000019190820 */ /* 0x000fc80000410000 */
[----:B------:R-:W-:Y:S02]  /*0850*/  @P1 FMUL.FTZ R0, R0, 0.25 ;  /* 0x3e80000000001820 */ /* 0x000fe40000410000 */
[----:B------:R-:W0:Y:S01]  /*0860*/  MUFU.RCP R25, R25 ;  /* 0x0000001900197308 */ /* 0x000e220000001000 */
[----:B------:R-:W-:-:S07]  /*0870*/  FMUL.FTZ R14, R27, 0.25 ;  /* 0x3e8000001b0e7820 */ /* 0x000fce0000410000 */
[----:B------:R-:W1:Y:S01]  /*0880*/  MUFU.RCP R0, R0 ;  /* 0x0000000000007308 */ /* 0x000e620000001000 */
[C---:B------:R-:W-:Y:S01]  /*0890*/  FSEL R15, R14.reuse, R27, P1 ;  /* 0x0000001b0e0f7208 */ /* 0x040fe20000800000 */
[----:B------:R-:W-:Y:S01]  /*08a0*/  FFMA.FTZ R31, R31, R19, R28 ;  /* 0x000000131f1f7223 */ /* 0x000fe2000001001c */
[----:B------:R-:W-:Y:S01]  /*08b0*/  FSEL R14, R14, R27, P0 ;  /* 0x0000001b0e0e7208 */ /* 0x000fe20000000000 */
[-C--:B------:R-:W-:Y:S01]  /*08c0*/  FFMA.FTZ R13, R32, R19.reuse, R35 ;  /* 0x00000013200d7223 */ /* 0x080fe20000010023 */
[----:B------:R-:W-:Y:S01]  /*08d0*/  FFMA.FTZ R24, R33, R19, R24 ;  /* 0x0000001321187223 */ /* 0x000fe20000010018 */
[----:B------:R-:W-:Y:S01]  /*08e0*/  IADD3 R6, P0, PT, R6, 0x10, RZ ;  /* 0x0000001006067810 */ /* 0x000fe20007f1e0ff */
[----:B------:R-:W-:Y:S01]  /*08f0*/  FFMA.FTZ R12, R29, -R16, R12 ;  /* 0x800000101d0c7223 */ /* 0x000fe2000001000c */
[----:B------:R-:W-:Y:S02]  /*0900*/  IADD3.X R3, PT, PT, RZ, R3, RZ, P3, !PT ;  /* 0x00000003ff037210 */ /* 0x000fe40001ffe4ff */
[----:B------:R-:W-:Y:S01]  /*0910*/  IADD3.X R7, PT, PT, RZ, R7, RZ, P0, !PT ;  /* 0x00000007ff077210 */ /* 0x000fe200007fe4ff */
[----:B0-----:R-:W-:Y:S01]  /*0920*/  FFMA.FTZ R12, R25, -R14, R12 ;  /* 0x8000000e190c7223 */ /* 0x001fe2000001000c */
[----:B-1----:R-:W-:-:S04]  /*0930*/  FMUL.FTZ R0, R0, R15 ;  /* 0x0000000f00007220 */ /* 0x002fc80000410000 */
[-C--:B------:R-:W-:Y:S01]  /*0940*/  FFMA.FTZ R35, R30, R0.reuse, R31 ;  /* 0x000000001e237223 */ /* 0x080fe2000001001f */
[-C--:B------:R-:W-:Y:S01]  /*0950*/  FFMA.FTZ R29, R18, R0.reuse, R13 ;  /* 0x00000000121d7223 */ /* 0x080fe2000001000d */
[----:B------:R-:W-:Y:S01]  /*0960*/  FFMA.FTZ R24, R21, R0, R24 ;  /* 0x0000000015187223 */ /* 0x000fe20000010018 */
[----:B------:R-:W-:Y:S06]  /*0970*/  BRA.U !UP1, `(.L_x_3) ;  /* 0xfffffff909447547 */ /* 0x000fec000b83ffff */
.L_x_2:
[----:B------:R-:W-:-:S04]  /*0980*/  UIADD3 UR5, UPT, UPT, -UR4, UR8, URZ ;  /* 0x0000000804057290 */ /* 0x000fc8000fffe1ff */
[----:B------:R-:W-:-:S09]  /*0990*/  UISETP.GT.AND UP1, UPT, UR5, 0x1, UPT ;  /* 0x000000010500788c */ /* 0x000fd2000bf24270 */
[----:B------:R-:W-:Y:S05]  /*09a0*/  BRA.U !UP1, `(.L_x_4) ;  /* 0x0000000109ec7547 */ /* 0x000fea000b800000 */
[----:B------:R-:W3:Y:S04]  /*09b0*/  LDG.E R15, desc[UR6][R2.64] ;  /* 0x00000006020f7981 */ /* 0x000ee8000c1e1900 */
[----:B------:R-:W4:Y:S04]  /*09c0*/  LDG.E R18, desc[UR6][R2.64+0x4] ;  /* 0x0000040602127981 */ /* 0x000f28000c1e1900 */
[----:B------:R-:W4:Y:S04]  /*09d0*/  LDG.E R21, desc[UR6][R2.64+0xc] ;  /* 0x00000c0602157981 */ /* 0x000f28000c1e1900 */
[----:B------:R-:W4:Y:S04]  /*09e0*/  LDG.E R17, desc[UR6][R2.64+0x8] ;  /* 0x0000080602117981 */ /* 0x000f28000c1e1900 */
[----:B------:R-:W4:Y:S04]  /*09f0*/  LDG.E R26, desc[UR6][R2.64+0x10] ;  /* 0x00001006021a7981 */ /* 0x000f28000c1e1900 */
[----:B------:R-:W4:Y:S04]  /*0a00*/  LDG.E R25, desc[UR6][R2.64+0x14] ;  /* 0x0000140602197981 */ /* 0x000f28000c1e1900 */
[----:B--2---:R-:W2:Y:S04]  /*0a10*/  LDG.E R0, desc[UR6][R6.64] ;  /* 0x0000000606007981 */ /* 0x004ea8000c1e1900 */
[----:B------:R-:W2:Y:S01]  /*0a20*/  LDG.E R13, desc[UR6][R6.64+0x4] ;  /* 0x00000406060d7981 */ /* 0x000ea2000c1e1900 */
[----:B------:R-:W-:-:S02]  /*0a30*/  UIADD3 UR4, UPT, UPT, UR4, 0x2, URZ ;  /* 0x0000000204047890 */ /* 0x000fc4000fffe0ff */
[----:B------:R-:W-:Y:S01]  /*0a40*/  UPLOP3.LUT UP0, UPT, UPT, UPT, UPT, 0x40, 0x4 ;  /* 0x000000000004789c */ /* 0x000fe20003f0e870 */
[----:B---3-5:R-:W-:Y:S01]  /*0a50*/  FADD.FTZ R14, -R8, R15 ;  /* 0x0000000f080e7221 */ /* 0x028fe20000010100 */
[----:B----4-:R-:W-:-:S03]  /*0a60*/  FADD.FTZ R18, -R9, R18 ;  /* 0x0000001209127221 */ /* 0x010fc60000010100 */
[----:B------:R-:W-:Y:S01]  /*0a70*/  FFMA.FTZ R19, R14, R14, R11 ;  /* 0x0000000e0e137223 */ /* 0x000fe2000001000b */
[----:B------:R-:W-:-:S03]  /*0a80*/  FADD.FTZ R16, -R8, R21 ;  /* 0x0000001508107221 */ /* 0x000fc60000010100 */
[----:B------:R-:W-:Y:S01]  /*0a90*/  FFMA.FTZ R20, R18, R18, R19 ;  /* 0x0000001212147223 */ /* 0x000fe20000010013 */
[----:B------:R-:W-:Y:S01]  /*0aa0*/  FADD.FTZ R15, -R10, R17 ;  /* 0x000000110a0f7221 */ /* 0x000fe20000010100 */
[----:B------:R-:W-:Y:S01]  /*0ab0*/  FADD.FTZ R17, -R9, R26 ;  /* 0x0000001a09117221 */ /* 0x000fe20000010100 */
[----:B------:R-:W-:Y:S02]  /*0ac0*/  FFMA.FTZ R26, R16, R16, R11 ;  /* 0x00000010101a7223 */ /* 0x000fe4000001000b */
[----:B------:R-:W-:Y:S01]  /*0ad0*/  FFMA.FTZ R20, R15, R15, R20 ;  /* 0x0000000f0f147223 */ /* 0x000fe20000010014 */
[----:B------:R-:W-:Y:S01]  /*0ae0*/  FADD.FTZ R19, -R10, R25 ;  /* 0x000000190a137221 */ /* 0x000fe20000010100 */
[----:B------:R-:W-:Y:S02]  /*0af0*/  FFMA.FTZ R26, R17, R17, R26 ;  /* 0x00000011111a7223 */ /* 0x000fe4000001001a */
[----:B------:R-:W0:Y:S01]  /*0b00*/  MUFU.SQRT R25, R20 ;  /* 0x0000001400197308 */ /* 0x000e220000002000 */
[----:B--2---:R-:W-:Y:S01]  /*0b10*/  FMUL.FTZ R27, R0, 0.25 ;  /* 0x3e800000001b7820 */ /* 0x004fe20000410000 */
[----:B------:R-:W-:Y:S01]  /*0b20*/  FFMA.FTZ R21, R19, R19, R26 ;  /* 0x0000001313157223 */ /* 0x000fe2000001001a */
[----:B------:R-:W-:-:S05]  /*0b30*/  FMUL.FTZ R32, R13, 0.25 ;  /* 0x3e8000000d207820 */ /* 0x000fca0000410000 */
[----:B------:R-:W1:Y:S01]  /*0b40*/  MUFU.SQRT R28, R21 ;  /* 0x00000015001c7308 */ /* 0x000e620000002000 */
[----:B0-----:R-:W-:Y:S01]  /*0b50*/  FMUL.FTZ R26, R20, R25 ;  /* 0x00000019141a7220 */ /* 0x001fe20000410000 */
[----:B------:R-:W-:-:S04]  /*0b60*/  FSETP.GT.FTZ.AND P3, PT, |R25|, 8.50705917302346158658e+37, PT ;  /* 0x7e8000001900780b */ /* 0x000fc80003f74200 */
[----:B------:R-:W-:Y:S01]  /*0b70*/  FSETP.GT.FTZ.AND P2, PT, |R26|, 8.50705917302346158658e+37, PT ;  /* 0x7e8000001a00780b */ /* 0x000fe20003f54200 */
[----:B-1----:R-:W-:Y:S01]  /*0b80*/  FMUL.FTZ R30, R21, R28 ;  /* 0x0000001c151e7220 */ /* 0x002fe20000410000 */
[----:B------:R-:W-:Y:S02]  /*0b90*/  FSETP.GT.FTZ.AND P0, PT, |R28|, 8.50705917302346158658e+37, PT ;  /* 0x7e8000001c00780b */ /* 0x000fe40003f14200 */
[----:B------:R-:W-:Y:S02]  /*0ba0*/  FSEL R31, R27, R0, P2 ;  /* 0x000000001b1f7208 */ /* 0x000fe40001000000 */
[----:B------:R-:W-:-:S03]  /*0bb0*/  FSETP.GT.FTZ.AND P1, PT, |R30|, 8.50705917302346158658e+37, PT ;  /* 0x7e8000001e00780b */ /* 0x000fc60003f34200 */
[----:B------:R-:W-:Y:S01]  /*0bc0*/  @P3 FMUL.FTZ R25, R25, 0.25 ;  /* 0x3e80000019193820 */ /* 0x000fe20000410000 */
[----:B------:R-:W-:-:S03]  /*0bd0*/  FSEL R0, R27, R0, P3 ;  /* 0x000000001b007208 */ /* 0x000fc60001800000 */
[----:B------:R-:W-:Y:S01]  /*0be0*/  @P2 FMUL.FTZ R26, R26, 0.25 ;  /* 0x3e8000001a1a2820 */ /* 0x000fe20000410000 */
[----:B------:R-:W-:Y:S01]  /*0bf0*/  IADD3 R2, P2, PT, R2, 0x18, RZ ;  /* 0x0000001802027810 */ /* 0x000fe20007f5e0ff */
[----:B------:R-:W0:Y:S01]  /*0c00*/  MUFU.RCP R25, R25 ;  /* 0x0000001900197308 */ /* 0x000e220000001000 */
[----:B------:R-:W-:Y:S02]  /*0c10*/  @P0 FMUL.FTZ R28, R28, 0.25 ;  /* 0x3e8000001c1c0820 */ /* 0x000fe40000410000 */
[----:B------:R-:W-:Y:S02]  /*0c20*/  IADD3.X R27, PT, PT, RZ, R3, RZ, P2, !PT ;  /* 0x00000003ff1b7210 */ /* 0x000fe400017fe4ff */
[-C--:B------:R-:W-:Y:S01]  /*0c30*/  FSEL R3, R32, R13.reuse, P1 ;  /* 0x0000000d20037208 */ /* 0x080fe20000800000 */
[----:B------:R-:W-:Y:S02]  /*0c40*/  @P1 FMUL.FTZ R30, R30, 0.25 ;  /* 0x3e8000001e1e1820 */ /* 0x000fe40000410000 */
[----:B------:R-:W1:Y:S08]  /*0c50*/  MUFU.RCP R26, R26 ;  /* 0x0000001a001a7308 */ /* 0x000e700000001000 */
[----:B------:R-:W2:Y:S01]  /*0c60*/  MUFU.RCP R20, R30 ;  /* 0x0000001e00147308 */ /* 0x000ea20000001000 */
[----:B0-----:R-:W-:Y:S01]  /*0c70*/  FFMA.FTZ R0, R25, -R0, R12 ;  /* 0x8000000019007223 */ /* 0x001fe2000001000c */
[----:B------:R-:W-:-:S02]  /*0c80*/  FSEL R12, R32, R13, P0 ;  /* 0x0000000d200c7208 */ /* 0x000fc40000000000 */
[----:B------:R-:W-:-:S04]  /*0c90*/  IADD3 R6, P0, PT, R6, 0x8, RZ ;  /* 0x0000000806067810 */ /* 0x000fc80007f1e0ff */
[----:B------:R-:W0:Y:S01]  /*0ca0*/  MUFU.RCP R21, R28 ;  /* 0x0000001c00157308 */ /* 0x000e220000001000 */
[----:B-1----:R-:W-:Y:S01]  /*0cb0*/  FMUL.FTZ R31, R26, R31 ;  /* 0x0000001f1a1f7220 */ /* 0x002fe20000410000 */
[----:B------:R-:W-:-:S03]  /*0cc0*/  IADD3.X R7, PT, PT, RZ, R7, RZ, P0, !PT ;  /* 0x00000007ff077210 */ /* 0x000fc600007fe4ff */
[-C--:B------:R-:W-:Y:S01]  /*0cd0*/  FFMA.FTZ R35, R14, R31.reuse, R35 ;  /* 0x0000001f0e237223 */ /* 0x080fe20000010023 */
[-C--:B------:R-:W-:Y:S01]  /*0ce0*/  FFMA.FTZ R18, R18, R31.reuse, R29 ;  /* 0x0000001f12127223 */ /* 0x080fe2000001001d */
[----:B------:R-:W-:Y:S01]  /*0cf0*/  FFMA.FTZ R24, R15, R31, R24 ;  /* 0x0000001f0f187223 */ /* 0x000fe20000010018 */
[----:B--2---:R-:W-:-:S04]  /*0d00*/  FMUL.FTZ R3, R20, R3 ;  /* 0x0000000314037220 */ /* 0x004fc80000410000 */
[-C--:B------:R-:W-:Y:S01]  /*0d10*/  FFMA.FTZ R35, R16, R3.reuse, R35 ;  /* 0x0000000310237223 */ /* 0x080fe20000010023 */
[-C--:B------:R-:W-:Y:S01]  /*0d20*/  FFMA.FTZ R29, R17, R3.reuse, R18 ;  /* 0x00000003111d7223 */ /* 0x080fe20000010012 */
[----:B------:R-:W-:Y:S01]  /*0d30*/  FFMA.FTZ R24, R19, R3, R24 ;  /* 0x0000000313187223 */ /* 0x000fe20000010018 */
[----:B------:R-:W-:Y:S01]  /*0d40*/  MOV R3, R27 ;  /* 0x0000001b00037202 */ /* 0x000fe20000000f00 */
[----:B0-----:R-:W-:-:S07]  /*0d50*/  FFMA.FTZ R12, R21, -R12, R0 ;  /* 0x8000000c150c7223 */ /* 0x001fce0000010000 */
.L_x_4:
[----:B------:R-:W-:-:S09]  /*0d60*/  UISETP.NE.OR UP0, UPT, UR4, UR8, UP0 ;  /* 0x000000080400728c */ /* 0x000fd20008705670 */
[----:B------:R-:W-:Y:S05]  /*0d70*/  BRA.U !UP0, `(.L_x_5) ;  /* 0x0000000108a07547 */ /* 0x000fea000b800000 */
.L_x_1:
[----:B------:R-:W3:Y:S04]  /*0d80*/  LDG.E R13, desc[UR6][R2.64] ;  /* 0x00000006020d7981 */ /* 0x000ee8000c1e1900 */
[----:B------:R-:W4:Y:S04]  /*0d90*/  LDG.E R0, desc[UR6][R2.64+0x4] ;  /* 0x0000040602007981 */ /* 0x000f28000c1e1900 */
[----:B------:R0:W4:Y:S04]  /*0da0*/  LDG.E R15, desc[UR6][R2.64+0x8] ;  /* 0x00000806020f7981 */ /* 0x000128000c1e1900 */
[----:B--2---:R-:W2:Y:S01]  /*0db0*/  LDG.E R17, desc[UR6][R6.64] ;  /* 0x0000000606117981 */ /* 0x004ea2000c1e1900 */
[----:B------:R-:W-:-:S04]  /*0dc0*/  UIADD3 UR4, UPT, UPT, UR4, 0x1, URZ ;  /* 0x0000000104047890 */ /* 0x000fc8000fffe0ff */
[----:B------:R-:W-:Y:S01]  /*0dd0*/  UISETP.NE.AND UP0, UPT, UR4, UR8, UPT ;  /* 0x000000080400728c */ /* 0x000fe2000bf05270 */
[----:B0-----:R-:W-:-:S04]  /*0de0*/  IADD3 R2, P2, PT, R2, 0xc, RZ ;  /* 0x0000000c02027810 */ /* 0x001fc80007f5e0ff */
[----:B------:R-:W-:Y:S01]  /*0df0*/  IADD3.X R3, PT, PT, RZ, R3, RZ, P2, !PT ;  /* 0x00000003ff037210 */ /* 0x000fe200017fe4ff */
[----:B---3-5:R-:W-:Y:S01]  /*0e00*/  FADD.FTZ R14, -R8, R13 ;  /* 0x0000000d080e7221 */ /* 0x028fe20000010100 */
[----:B----4-:R-:W-:-:S03]  /*0e10*/  FADD.FTZ R0, -R9, R0 ;  /* 0x0000000009007221 */ /* 0x010fc60000010100 */
[----:B------:R-:W-:Y:S01]  /*0e20*/  FFMA.FTZ R13, R14, R14, R11 ;  /* 0x0000000e0e0d7223 */ /* 0x000fe2000001000b */
[----:B------:R-:W-:-:S03]  /*0e30*/  FADD.FTZ R15, -R10, R15 ;  /* 0x0000000f0a0f7221 */ /* 0x000fc60000010100 */
[----:B------:R-:W-:Y:S01]  /*0e40*/  FFMA.FTZ R16, R0, R0, R13 ;  /* 0x0000000000107223 */ /* 0x000fe2000001000d */
[----:B--2---:R-:W-:-:S03]  /*0e50*/  FMUL.FTZ R20, R17, 0.25 ;  /* 0x3e80000011147820 */ /* 0x004fc60000410000 */
[----:B------:R-:W-:-:S04]  /*0e60*/  FFMA.FTZ R16, R15, R15, R16 ;  /* 0x0000000f0f107223 */ /* 0x000fc80000010010 */
[----:B------:R-:W0:Y:S02]  /*0e70*/  MUFU.SQRT R13, R16 ;  /* 0x00000010000d7308 */ /* 0x000e240000002000 */
[----:B0-----:R-:W-:Y:S01]  /*0e80*/  FMUL.FTZ R18, R16, R13 ;  /* 0x0000000d10127220 */ /* 0x001fe20000410000 */
[----:B------:R-:W-:-:S04]  /*0e90*/  FSETP.GT.FTZ.AND P1, PT, |R13|, 8.50705917302346158658e+37, PT ;  /* 0x7e8000000d00780b */ /* 0x000fc80003f34200 */
[----:B------:R-:W-:-:S04]  /*0ea0*/  FSETP.GT.FTZ.AND P0, PT, |R18|, 8.50705917302346158658e+37, PT ;  /* 0x7e8000001200780b */ /* 0x000fc80003f14200 */
[CC--:B------:R-:W-:Y:S02]  /*0eb0*/  FSEL R19, R20.reuse, R17.reuse, P0 ;  /* 0x0000001114137208 */ /* 0x0c0fe40000000000 */
[----:B------:R-:W-:-:S03]  /*0ec0*/  FSEL R17, R20, R17, P1 ;  /* 0x0000001114117208 */ /* 0x000fc60000800000 */
[----:B------:R-:W-:-:S04]  /*0ed0*/  @P1 FMUL.FTZ R13, R13, 0.25 ;  /* 0x3e8000000d0d1820 */ /* 0x000fc80000410000 */
[----:B------:R-:W-:Y:S01]  /*0ee0*/  @P0 FMUL.FTZ R18, R18, 0.25 ;  /* 0x3e80000012120820 */ /* 0x000fe20000410000 */
[----:B------:R-:W-:Y:S01]  /*0ef0*/  IADD3 R6, P0, PT, R6, 0x4, RZ ;  /* 0x0000000406067810 */ /* 0x000fe20007f1e0ff */
[----:B------:R-:W0:Y:S03]  /*0f00*/  MUFU.RCP R13, R13 ;  /* 0x0000000d000d7308 */ /* 0x000e260000001000 */
[----:B------:R-:W-:-:S05]  /*0f10*/  IADD3.X R7, PT, PT, RZ, R7, RZ, P0, !PT ;  /* 0x00000007ff077210 */ /* 0x000fca00007fe4ff */
[----:B------:R-:W1:Y:S01]  /*0f20*/  MUFU.RCP R18, R18 ;  /* 0x0000001200127308 */ /* 0x000e620000001000 */
[----:B0-----:R-:W-:Y:S01]  /*0f30*/  FFMA.FTZ R12, R13, -R17, R12 ;  /* 0x800000110d0c7223 */ /* 0x001fe2000001000c */
[----:B-1----:R-:W-:-:S04]  /*0f40*/  FMUL.FTZ R19, R18, R19 ;  /* 0x0000001312137220 */ /* 0x002fc80000410000 */
[-C--:B------:R-:W-:Y:S01]  /*0f50*/  FFMA.FTZ R35, R14, R19.reuse, R35 ;  /* 0x000000130e237223 */ /* 0x080fe20000010023 */
[-C--:B------:R-:W-:Y:S01]  /*0f60*/  FFMA.FTZ R29, R0, R19.reuse, R29 ;  /* 0x00000013001d7223 */ /* 0x080fe2000001001d */
[----:B------:R-:W-:Y:S01]  /*0f70*/  FFMA.FTZ R24, R15, R19, R24 ;  /* 0x000000130f187223 */ /* 0x000fe20000010018 */
[----:B------:R-:W-:Y:S06]  /*0f80*/  BRA.U UP0, `(.L_x_1) ;  /* 0xfffffffd007c7547 */ /* 0x000fec000b83ffff */
[----:B------:R-:W-:Y:S05]  /*0f90*/  BRA `(.L_x_5) ;  /* 0x0000000000187947 */ /* 0x000fea0003800000 */
.L_x_0:
[----:B------:R-:W-:Y:S01]  /*0fa0*/  ULOP3.LUT UR4, UR4, 0xffff, URZ, 0xc0, !UPT ;  /* 0x0000ffff04047892 */ /* 0x000fe2000f8ec0ff */
[----:B--2---:R-:W-:Y:S02]  /*0fb0*/  LOP3.LUT R3, R3, 0xffff, RZ, 0xc0, !PT ;  /* 0x0000ffff03037812 */ /* 0x004fe400078ec0ff */
[----:B------:R-:W-:-:S03]  /*0fc0*/  MOV R12, RZ ;  /* 0x000000ff000c7202 */ /* 0x000fc60000000f00 */
[----:B------:R-:W-:-:S04]  /*0fd0*/  IMAD R4, R3, UR4, R0 ;  /* 0x0000000403047c24 */ /* 0x000fc8000f8e0200 */
[----:B------:R-:W-:Y:S01]  /*0fe0*/  IMAD.WIDE R22, R4, 0xc, RZ ;  /* 0x0000000c04167825 */ /* 0x000fe200078e02ff */
[----:B------:R-:W-:-:S07]  /*0ff0*/  SHF.R.S32.HI R5, RZ, 0x1f, R4 ;  /* 0x0000001fff057819 */ /* 0x000fce0000011404 */
.L_x_5:
[----:B--2---:R-:W0:Y:S01]  /*1000*/  LDC.64 R6, c[0x0][0x3a0] ;  /* 0x0000e800ff067b82 */ /* 0x004e220000000a00 */
[----:B------:R-:W1:Y:S01]  /*1010*/  LDCU.64 UR4, c[0x0][0x398] ;  /* 0x00007300ff0477ac */ /* 0x000e620008000a00 */
[----:B-----5:R-:W-:Y:S02]  /*1020*/  SHF.L.U32 R9, R5, 0x2, RZ ;  /* 0x0000000205097819 */ /* 0x020fe400000006ff */
[----:B-1----:R-:W-:-:S04]  /*1030*/  IADD3 R2, P0, PT, R22, UR4, RZ ;  /* 0x0000000416027c10 */ /* 0x002fc8000ff1e0ff */
[----:B------:R-:W-:Y:S01]  /*1040*/  IADD3.X R3, PT, PT, R23, UR5, RZ, P0, !PT ;  /* 0x0000000517037c10 */ /* 0x000fe200087fe4ff */
[----:B0-----:R-:W-:-:S04]  /*1050*/  IMAD.WIDE.U32 R4, R4, 0x4, R6 ;  /* 0x0000000404047825 */ /* 0x001fc800078e0006 */
[----:B------:R-:W-:Y:S01]  /*1060*/  STG.E desc[UR6][R2.64], R35 ;  /* 0x0000002302007986 */ /* 0x000fe2000c101906 */
[----:B------:R-:W-:-:S03]  /*1070*/  IADD3 R5, PT, PT, R5, R9, RZ ;  /* 0x0000000905057210 */ /* 0x000fc60007ffe0ff */
[----:B------:R-:W-:Y:S04]  /*1080*/  STG.E desc[UR6][R2.64+0x4], R29 ;  /* 0x0000041d02007986 */ /* 0x000fe8000c101906 */
[----:B------:R-:W-:Y:S04]  /*1090*/  STG.E desc[UR6][R2.64+0x8], R24 ;  /* 0x0000081802007986 */ /* 0x000fe8000c101906 */
[----:B------:R-:W-:Y:S01]  /*10a0*/  STG.E desc[UR6][R4.64], R12 ;  /* 0x0000000c04007986 */ /* 0x000fe2000c101906 */
[----:B------:R-:W-:Y:S05]  /*10b0*/  EXIT ;  /* 0x000000000000794d */ /* 0x000fea0003800000 */
.L_x_6:
[----:B------:R-:W-:-:S00]  /*10c0*/  BRA `(.L_x_6) ;  /* 0xfffffffc00fc7947 */ /* 0x000fc0000383ffff */
[----:B------:R-:W-:-:S00]  /*10d0*/  NOP ;  /* 0x0000000000007918 */ /* 0x000fc00000000000 */
        /* <DEDUP_REMOVED lines=10> */
.L_x_7:


//--------------------- .nv.shared.reserved.0     --------------------------
	.section	.nv.shared.reserved.0,"aw",@nobits
	.weak		__nv_reservedSMEM_offset_0_alias
	.size		__nv_reservedSMEM_offset_0_alias, 0, 64
	.other		__nv_reservedSMEM_offset_0_alias,@"STO_CUDA_RESERVED_SHARED STV_DEFAULT"
__nv_reservedSMEM_offset_0_alias:
	.zero		0
	.zero		64


//--------------------- .nv.constant0._Z14gravity_kernelPfPA3_ffS1_S_i --------------------------
	.section	.nv.constant0._Z14gravity_kernelPfPA3_ffS1_S_i,"a",@progbits
	.sectionflags	@""
	.align	4
.nv.constant0._Z14gravity_kernelPfPA3_ffS1_S_i:
	.zero		940


//--------------------- SYMBOLS --------------------------

	.type		.nv.reservedSmem.offset0,@object
	.size		.nv.reservedSmem.offset0,0x4
